//
// Generated by NVIDIA NVVM Compiler
//
// Compiler Build ID: CL-36424714
// Cuda compilation tools, release 13.0, V13.0.88
// Based on NVVM 20.0.0
//

.version 9.0
.target sm_100
.address_size 64

	// .globl	_Z11cuda_tensorPfS_S_
// _ZZ11cuda_tensorPfS_S_E3s_a has been demoted
// _ZZ11cuda_tensorPfS_S_E3s_b has been demoted
// _ZZ11cuda_tensorPfS_S_E3s_c has been demoted

.visible .entry _Z11cuda_tensorPfS_S_(
	.param .u64 .ptr .align 1 _Z11cuda_tensorPfS_S__param_0,
	.param .u64 .ptr .align 1 _Z11cuda_tensorPfS_S__param_1,
	.param .u64 .ptr .align 1 _Z11cuda_tensorPfS_S__param_2
)
{
	.reg .b16 	%rs<17>;
	.reg .b32 	%r<19>;
	.reg .b32 	%f<34>;
	.reg .b64 	%rd<15>;
	// demoted variable
	.shared .align 4 .b8 _ZZ11cuda_tensorPfS_S_E3s_a[512];
	// demoted variable
	.shared .align 4 .b8 _ZZ11cuda_tensorPfS_S_E3s_b[512];
	// demoted variable
	.shared .align 4 .b8 _ZZ11cuda_tensorPfS_S_E3s_c[1024];
	ld.param.u64 	%rd1, [_Z11cuda_tensorPfS_S__param_0];
	ld.param.u64 	%rd2, [_Z11cuda_tensorPfS_S__param_1];
	ld.param.u64 	%rd3, [_Z11cuda_tensorPfS_S__param_2];
	mov.u32 	%r1, %tid.x;
	cvta.to.global.u64 	%rd4, %rd1;
	cvta.to.global.u64 	%rd5, %rd2;
	mul.wide.u32 	%rd6, %r1, 4;
	add.s64 	%rd7, %rd4, %rd6;
	ld.global.f32 	%f1, [%rd7];
	// begin inline asm
	{  cvt.rn.bf16.f32 %rs1, %f1;}

	// end inline asm
	shl.b32 	%r2, %r1, 1;
	mov.u32 	%r3, _ZZ11cuda_tensorPfS_S_E3s_a;
	add.s32 	%r4, %r3, %r2;
	st.shared.u16 	[%r4], %rs1;
	add.s64 	%rd8, %rd5, %rd6;
	ld.global.f32 	%f2, [%rd8];
	// begin inline asm
	{  cvt.rn.bf16.f32 %rs2, %f2;}

	// end inline asm
	mov.u32 	%r5, _ZZ11cuda_tensorPfS_S_E3s_b;
	add.s32 	%r6, %r5, %r2;
	st.shared.u16 	[%r6], %rs2;
	ld.global.f32 	%f3, [%rd7+128];
	// begin inline asm
	{  cvt.rn.bf16.f32 %rs3, %f3;}

	// end inline asm
	st.shared.u16 	[%r4+64], %rs3;
	ld.global.f32 	%f4, [%rd8+128];
	// begin inline asm
	{  cvt.rn.bf16.f32 %rs4, %f4;}

	// end inline asm
	st.shared.u16 	[%r6+64], %rs4;
	ld.global.f32 	%f5, [%rd7+256];
	// begin inline asm
	{  cvt.rn.bf16.f32 %rs5, %f5;}

	// end inline asm
	st.shared.u16 	[%r4+128], %rs5;
	ld.global.f32 	%f6, [%rd8+256];
	// begin inline asm
	{  cvt.rn.bf16.f32 %rs6, %f6;}

	// end inline asm
	st.shared.u16 	[%r6+128], %rs6;
	ld.global.f32 	%f7, [%rd7+384];
	// begin inline asm
	{  cvt.rn.bf16.f32 %rs7, %f7;}

	// end inline asm
	st.shared.u16 	[%r4+192], %rs7;
	ld.global.f32 	%f8, [%rd8+384];
	// begin inline asm
	{  cvt.rn.bf16.f32 %rs8, %f8;}

	// end inline asm
	st.shared.u16 	[%r6+192], %rs8;
	ld.global.f32 	%f9, [%rd7+512];
	// begin inline asm
	{  cvt.rn.bf16.f32 %rs9, %f9;}

	// end inline asm
	st.shared.u16 	[%r4+256], %rs9;
	ld.global.f32 	%f10, [%rd8+512];
	// begin inline asm
	{  cvt.rn.bf16.f32 %rs10, %f10;}

	// end inline asm
	st.shared.u16 	[%r6+256], %rs10;
	ld.global.f32 	%f11, [%rd7+640];
	// begin inline asm
	{  cvt.rn.bf16.f32 %rs11, %f11;}

	// end inline asm
	st.shared.u16 	[%r4+320], %rs11;
	ld.global.f32 	%f12, [%rd8+640];
	// begin inline asm
	{  cvt.rn.bf16.f32 %rs12, %f12;}

	// end inline asm
	st.shared.u16 	[%r6+320], %rs12;
	ld.global.f32 	%f13, [%rd7+768];
	// begin inline asm
	{  cvt.rn.bf16.f32 %rs13, %f13;}

	// end inline asm
	st.shared.u16 	[%r4+384], %rs13;
	ld.global.f32 	%f14, [%rd8+768];
	// begin inline asm
	{  cvt.rn.bf16.f32 %rs14, %f14;}

	// end inline asm
	st.shared.u16 	[%r6+384], %rs14;
	ld.global.f32 	%f15, [%rd7+896];
	// begin inline asm
	{  cvt.rn.bf16.f32 %rs15, %f15;}

	// end inline asm
	st.shared.u16 	[%r4+448], %rs15;
	ld.global.f32 	%f16, [%rd8+896];
	// begin inline asm
	{  cvt.rn.bf16.f32 %rs16, %f16;}

	// end inline asm
	st.shared.u16 	[%r6+448], %rs16;
	bar.sync 	0;
	cvt.u64.u32 	%rd9, %r3;
	cvta.shared.u64 	%rd10, %rd9;
	mov.b32 	%r7, 16;
	wmma.load.a.sync.aligned.row.m16n16k16.bf16 	{%r8, %r9, %r10, %r11}, [%rd10], %r7;
	cvt.u64.u32 	%rd11, %r5;
	cvta.shared.u64 	%rd12, %rd11;
	wmma.load.b.sync.aligned.row.m16n16k16.bf16 	{%r12, %r13, %r14, %r15}, [%rd12], %r7;
	mov.f32 	%f17, 0f00000000;
	wmma.mma.sync.aligned.row.row.m16n16k16.f32.bf16.bf16.f32 {%f18, %f19, %f20, %f21, %f22, %f23, %f24, %f25}, {%r8, %r9, %r10, %r11}, {%r12, %r13, %r14, %r15}, {%f17, %f17, %f17, %f17, %f17, %f17, %f17, %f17};
	mov.u32 	%r16, _ZZ11cuda_tensorPfS_S_E3s_c;
	wmma.store.d.sync.aligned.row.m16n16k16.shared.f32 	[%r16], {%f18, %f19, %f20, %f21, %f22, %f23, %f24, %f25}, %r7;
	cvta.to.global.u64 	%rd13, %rd3;
	shl.b32 	%r17, %r1, 2;
	add.s32 	%r18, %r16, %r17;
	ld.shared.f32 	%f26, [%r18];
	add.s64 	%rd14, %rd13, %rd6;
	st.global.f32 	[%rd14], %f26;
	ld.shared.f32 	%f27, [%r18+128];
	st.global.f32 	[%rd14+128], %f27;
	ld.shared.f32 	%f28, [%r18+256];
	st.global.f32 	[%rd14+256], %f28;
	ld.shared.f32 	%f29, [%r18+384];
	st.global.f32 	[%rd14+384], %f29;
	ld.shared.f32 	%f30, [%r18+512];
	st.global.f32 	[%rd14+512], %f30;
	ld.shared.f32 	%f31, [%r18+640];
	st.global.f32 	[%rd14+640], %f31;
	ld.shared.f32 	%f32, [%r18+768];
	st.global.f32 	[%rd14+768], %f32;
	ld.shared.f32 	%f33, [%r18+896];
	st.global.f32 	[%rd14+896], %f33;
	bar.sync 	0;
	ret;

}


// ===== COMPILED SASS (sm_100) =====

	.target	sm_100

	.elftype	@"ET_EXEC"


//--------------------- .note.nv.tkinfo           --------------------------
	.section	.note.nv.tkinfo,"",@"SHT_NOTE"
	.sectionflags	@"SHF_NOTE_NV_TKINFO"
	.tkinfo
        /*0018*/ 	.word	0x00000002
        /*0030*/ 	.string	""
        /*0030*/ 	.string	"ptxas"
        /*0030*/ 	.string	"Cuda compilation tools, release 13.0, V13.0.88"
        /*0030*/ 	.string	"Build cuda_13.0.r13.0/compiler.36424714_0"
        /*0030*/ 	.string	"-arch sm_100 -m 64 "



//--------------------- .note.nv.cuinfo           --------------------------
	.section	.note.nv.cuinfo,"",@"SHT_NOTE"
	.sectionflags	@"SHF_NOTE_NV_CUINFO"
        /*0018*/ 	.short	0x0002
        /*001a*/ 	.short	0x0064
        /*001c*/ 	.short	0x0082
	.zero		2


//--------------------- .nv.info                  --------------------------
	.section	.nv.info,"",@"SHT_CUDA_INFO"
	.align	4


	//----- nvinfo : EIATTR_REGCOUNT
	.align		4
        /*0000*/ 	.byte	0x04, 0x2f
        /*0002*/ 	.short	(.L_1 - .L_0)
	.align		4
.L_0:
        /*0004*/ 	.word	index@(_Z11cuda_tensorPfS_S_)
        /*0008*/ 	.word	0x0000001c


	//----- nvinfo : EIATTR_FRAME_SIZE
	.align		4
.L_1:
        /*000c*/ 	.byte	0x04, 0x11
        /*000e*/ 	.short	(.L_3 - .L_2)
	.align		4
.L_2:
        /*0010*/ 	.word	index@(_Z11cuda_tensorPfS_S_)
        /*0014*/ 	.word	0x00000000


	//----- nvinfo : EIATTR_MIN_STACK_SIZE
	.align		4
.L_3:
        /*0018*/ 	.byte	0x04, 0x12
        /*001a*/ 	.short	(.L_5 - .L_4)
	.align		4
.L_4:
        /*001c*/ 	.word	index@(_Z11cuda_tensorPfS_S_)
        /*0020*/ 	.word	0x00000000
.L_5:


//--------------------- .nv.compat                --------------------------
	.section	.nv.compat,"",@"SHT_CUDA_COMPAT_INFO"
	.align	4
        /*0000*/ 	.byte	0x02, 0x09, 0x00, 0x00, 0x02, 0x02, 0x01, 0x00, 0x02, 0x05, 0x05, 0x00, 0x03, 0x07, 0x01, 0x01
        /*0010*/ 	.byte	0x02, 0x03, 0x00, 0x00, 0x02, 0x06, 0x01, 0x00, 0x04, 0x0b, 0x08, 0x00, 0x09, 0x00, 0x00, 0x00
        /*0020*/ 	.byte	0x00, 0x00, 0x00, 0x00


//--------------------- .nv.info._Z11cuda_tensorPfS_S_ --------------------------
	.section	.nv.info._Z11cuda_tensorPfS_S_,"",@"SHT_CUDA_INFO"
	.sectionflags	@""
	.align	4


	//----- nvinfo : EIATTR_CUDA_API_VERSION
	.align		4
        /*0000*/ 	.byte	0x04, 0x37
        /*0002*/ 	.short	(.L_7 - .L_6)
.L_6:
        /*0004*/ 	.word	0x00000082


	//----- nvinfo : EIATTR_KPARAM_INFO
	.align		4
.L_7:
        /*0008*/ 	.byte	0x04, 0x17
        /*000a*/ 	.short	(.L_9 - .L_8)
.L_8:
        /*000c*/ 	.word	0x00000000
        /*0010*/ 	.short	0x0002
        /*0012*/ 	.short	0x0010
        /*0014*/ 	.byte	0x00, 0xf5, 0x21, 0x00


	//----- nvinfo : EIATTR_KPARAM_INFO
	.align		4
.L_9:
        /*0018*/ 	.byte	0x04, 0x17
        /*001a*/ 	.short	(.L_11 - .L_10)
.L_10:
        /*001c*/ 	.word	0x00000000
        /*0020*/ 	.short	0x0001
        /*0022*/ 	.short	0x0008
        /*0024*/ 	.byte	0x00, 0xf5, 0x21, 0x00


	//----- nvinfo : EIATTR_KPARAM_INFO
	.align		4
.L_11:
        /*0028*/ 	.byte	0x04, 0x17
        /*002a*/ 	.short	(.L_13 - .L_12)
.L_12:
        /*002c*/ 	.word	0x00000000
        /*0030*/ 	.short	0x0000
        /*0032*/ 	.short	0x0000
        /*0034*/ 	.byte	0x00, 0xf5, 0x21, 0x00


	//----- nvinfo : EIATTR_SPARSE_MMA_MASK
	.align		4
.L_13:
        /*0038*/ 	.byte	0x03, 0x50
        /*003a*/ 	.short	0x0000


	//----- nvinfo : EIATTR_WMMA_USED
	.align		4
        /*003c*/ 	.byte	0x01, 0x2b
	.zero		2


	//----- nvinfo : EIATTR_MAXREG_COUNT
	.align		4
        /*0040*/ 	.byte	0x03, 0x1b
        /*0042*/ 	.short	0x00ff


	//----- nvinfo : EIATTR_NUM_BARRIERS
	.align		4
        /*0044*/ 	.byte	0x02, 0x4c
        /*0046*/ 	.byte	0x01
	.zero		1


	//----- nvinfo : EIATTR_MERCURY_ISA_VERSION
	.align		4
        /*0048*/ 	.byte	0x03, 0x5f
        /*004a*/ 	.short	0x0101


	//----- nvinfo : EIATTR_VRC_CTA_INIT_COUNT
	.align		4
        /*004c*/ 	.byte	0x02, 0x4a
	.zero		1
	.zero		1


	//----- nvinfo : EIATTR_EXIT_INSTR_OFFSETS
	.align		4
        /*0050*/ 	.byte	0x04, 0x1c
        /*0052*/ 	.short	(.L_15 - .L_14)


	//   ....[0]....
.L_14:
        /*0054*/ 	.word	0x000007a0


	//----- nvinfo : EIATTR_CBANK_PARAM_SIZE
	.align		4
.L_15:
        /*0058*/ 	.byte	0x03, 0x19
        /*005a*/ 	.short	0x0018


	//----- nvinfo : EIATTR_PARAM_CBANK
	.align		4
        /*005c*/ 	.byte	0x04, 0x0a
        /*005e*/ 	.short	(.L_17 - .L_16)
	.align		4
.L_16:
        /*0060*/ 	.word	index@(.nv.constant0._Z11cuda_tensorPfS_S_)
        /*0064*/ 	.short	0x0380
        /*0066*/ 	.short	0x0018


	//----- nvinfo : EIATTR_SW_WAR
	.align		4
.L_17:
        /*0068*/ 	.byte	0x04, 0x36
        /*006a*/ 	.short	(.L_19 - .L_18)
.L_18:
        /*006c*/ 	.word	0x00000008
.L_19:


//--------------------- .nv.callgraph             --------------------------
	.section	.nv.callgraph,"",@"SHT_CUDA_CALLGRAPH"
	.align	4
	.sectionentsize	8
	.align		4
        /*0000*/ 	.word	0x00000000
	.align		4
        /*0004*/ 	.word	0xffffffff
	.align		4
        /*0008*/ 	.word	0x00000000
	.align		4
        /*000c*/ 	.word	0xfffffffe
	.align		4
        /*0010*/ 	.word	0x00000000
	.align		4
        /*0014*/ 	.word	0xfffffffd
	.align		4
        /*0018*/ 	.word	0x00000000
	.align		4
        /*001c*/ 	.word	0xfffffffc


//--------------------- .text._Z11cuda_tensorPfS_S_ --------------------------
	.section	.text._Z11cuda_tensorPfS_S_,"ax",@progbits
	.align	128
        .global         _Z11cuda_tensorPfS_S_
        .type           _Z11cuda_tensorPfS_S_,@function
        .size           _Z11cuda_tensorPfS_S_,(.L_x_1 - _Z11cuda_tensorPfS_S_)
        .other          _Z11cuda_tensorPfS_S_,@"STO_CUDA_ENTRY STV_DEFAULT"
_Z11cuda_tensorPfS_S_:
.text._Z11cuda_tensorPfS_S_:
[----:B------:R-:W-:Y:S01]  /*0000*/  LDC R1, c[0x0][0x37c] ;  /* 0x0000df00ff017b82 */ /* 0x000fe20000000800 */
[----:B------:R-:W0:Y:S07]  /*0010*/  S2R R0, SR_TID.X ;  /* 0x0000000000007919 */ /* 0x000e2e0000002100 */
[----:B------:R-:W0:Y:S01]  /*0020*/  LDC.64 R4, c[0x0][0x380] ;  /* 0x0000e000ff047b82 */ /* 0x000e220000000a00 */
[----:B------:R-:W1:Y:S07]  /*0030*/  LDCU.64 UR10, c[0x0][0x358] ;  /* 0x00006b00ff0a77ac */ /* 0x000e6e0008000a00 */
[----:B------:R-:W2:Y:S01]  /*0040*/  LDC.64 R2, c[0x0][0x388] ;  /* 0x0000e200ff027b82 */ /* 0x000ea20000000a00 */
[----:B0-----:R-:W-:-:S04]  /*0050*/  IMAD.WIDE.U32 R4, R0, 0x4, R4 ;  /* 0x0000000400047825 */ /* 0x001fc800078e0004 */
[----:B--2---:R-:W-:Y:S01]  /*0060*/  IMAD.WIDE.U32 R2, R0, 0x4, R2 ;  /* 0x0000000400027825 */ /* 0x004fe200078e0002 */
[----:B-1----:R-:W2:Y:S04]  /*0070*/  LDG.E R20, desc[UR10][R4.64] ;  /* 0x0000000a04147981 */ /* 0x002ea8000c1e1900 */
[----:B------:R-:W3:Y:S04]  /*0080*/  LDG.E R21, desc[UR10][R2.64] ;  /* 0x0000000a02157981 */ /* 0x000ee8000c1e1900 */
[----:B------:R-:W4:Y:S04]  /*0090*/  LDG.E R19, desc[UR10][R4.64+0x80] ;  /* 0x0000800a04137981 */ /* 0x000f28000c1e1900 */
[----:B------:R-:W5:Y:S04]  /*00a0*/  LDG.E R13, desc[UR10][R2.64+0x80] ;  /* 0x0000800a020d7981 */ /* 0x000f68000c1e1900 */
        /* <DEDUP_REMOVED lines=11> */
[----:B------:R0:W5:Y:S01]  /*0160*/  LDG.E R17, desc[UR10][R2.64+0x300] ;  /* 0x0003000a02117981 */ /* 0x000162000c1e1900 */
[----:B------:R-:W1:Y:S01]  /*0170*/  S2UR UR8, SR_CgaCtaId ;  /* 0x00000000000879c3 */ /* 0x000e620000008800 */
[----:B------:R-:W-:-:S02]  /*0180*/  UMOV UR6, 0x400 ;  /* 0x0000040000067882 */ /* 0x000fc40000000000 */
[----:B------:R-:W-:Y:S01]  /*0190*/  UIADD3 UR4, UPT, UPT, UR6, 0x200, URZ ;  /* 0x0000020006047890 */ /* 0x000fe2000fffe0ff */
[----:B------:R-:W0:Y:S01]  /*01a0*/  S2R R22, SR_LANEID ;  /* 0x0000000000167919 */ /* 0x000e220000000000 */
[----:B-1----:R-:W-:Y:S02]  /*01b0*/  ULEA UR7, UR8, UR6, 0x18 ;  /* 0x0000000608077291 */ /* 0x002fe4000f8ec0ff */
[----:B------:R-:W-:-:S04]  /*01c0*/  ULEA UR4, UR8, UR4, 0x18 ;  /* 0x0000000408047291 */ /* 0x000fc8000f8ec0ff */
[C---:B0-----:R-:W-:Y:S02]  /*01d0*/  LEA R3, R0.reuse, UR7, 0x1 ;  /* 0x0000000700037c11 */ /* 0x041fe4000f8e08ff */
[----:B------:R-:W-:Y:S01]  /*01e0*/  LEA R2, R0, UR4, 0x1 ;  /* 0x0000000400027c11 */ /* 0x000fe2000f8e08ff */
[----:B------:R-:W0:Y:S01]  /*01f0*/  S2UR UR9, SR_SWINHI ;  /* 0x00000000000979c3 */ /* 0x000e220000002f00 */
[----:B------:R-:W-:Y:S01]  /*0200*/  IMAD.MOV.U32 R5, RZ, RZ, RZ ;  /* 0x000000ffff057224 */ /* 0x000fe200078e00ff */
[----:B------:R-:W-:Y:S02]  /*0210*/  SHF.R.U32.HI R23, RZ, 0x2, R22 ;  /* 0x00000002ff177819 */ /* 0x000fe40000011616 */
[----:B------:R-:W-:-:S05]  /*0220*/  LOP3.LUT R4, R22, 0x3, RZ, 0xc0, !PT ;  /* 0x0000000316047812 */ /* 0x000fca00078ec0ff */
[----:B------:R-:W-:Y:S01]  /*0230*/  IMAD.WIDE.U32 R4, R23, 0x8, R4 ;  /* 0x0000000817047825 */ /* 0x000fe200078e0004 */
[----:B------:R-:W-:Y:S01]  /*0240*/  UMOV UR4, UR4 ;  /* 0x0000000400047c82 */ /* 0x000fe20008000000 */
[----:B0-----:R-:W-:Y:S01]  /*0250*/  UMOV UR5, UR9 ;  /* 0x0000000900057c82 */ /* 0x001fe20008000000 */
[----:B--2---:R-:W-:Y:S02]  /*0260*/  F2FP.BF16.F32.PACK_AB R20, RZ, R20 ;  /* 0x00000014ff14723e */ /* 0x004fe400000010ff */
[----:B---3--:R-:W-:-:S03]  /*0270*/  F2FP.BF16.F32.PACK_AB R21, RZ, R21 ;  /* 0x00000015ff15723e */ /* 0x008fc600000010ff */
[----:B------:R0:W-:Y:S01]  /*0280*/  STS.U16 [R3], R20 ;  /* 0x0000001403007388 */ /* 0x0001e20000000400 */
[----:B----4-:R-:W-:-:S03]  /*0290*/  F2FP.BF16.F32.PACK_AB R19, RZ, R19 ;  /* 0x00000013ff13723e */ /* 0x010fc600000010ff */
[----:B------:R-:W-:Y:S01]  /*02a0*/  STS.U16 [R2], R21 ;  /* 0x0000001502007388 */ /* 0x000fe20000000400 */
[----:B-----5:R-:W-:Y:S02]  /*02b0*/  F2FP.BF16.F32.PACK_AB R13, RZ, R13 ;  /* 0x0000000dff0d723e */ /* 0x020fe400000010ff */
[----:B------:R-:W-:Y:S01]  /*02c0*/  F2FP.BF16.F32.PACK_AB R7, RZ, R7 ;  /* 0x00000007ff07723e */ /* 0x000fe200000010ff */
[----:B------:R-:W-:Y:S01]  /*02d0*/  STS.U16 [R3+0x40], R19 ;  /* 0x0000401303007388 */ /* 0x000fe20000000400 */
[----:B------:R-:W-:-:S03]  /*02e0*/  F2FP.BF16.F32.PACK_AB R15, RZ, R15 ;  /* 0x0000000fff0f723e */ /* 0x000fc600000010ff */
[----:B------:R-:W-:Y:S01]  /*02f0*/  STS.U16 [R2+0x40], R13 ;  /* 0x0000400d02007388 */ /* 0x000fe20000000400 */
[----:B0-----:R-:W-:Y:S02]  /*0300*/  PRMT R20, R7, 0x7610, R20 ;  /* 0x0000761007147816 */ /* 0x001fe40000000014 */
[----:B------:R-:W-:Y:S01]  /*0310*/  F2FP.BF16.F32.PACK_AB R12, RZ, R12 ;  /* 0x0000000cff0c723e */ /* 0x000fe200000010ff */
[----:B------:R-:W-:Y:S01]  /*0320*/  STS.U16 [R3+0x80], R15 ;  /* 0x0000800f03007388 */ /* 0x000fe20000000400 */
[----:B------:R-:W-:-:S03]  /*0330*/  F2FP.BF16.F32.PACK_AB R14, RZ, R14 ;  /* 0x0000000eff0e723e */ /* 0x000fc600000010ff */
[----:B------:R0:W-:Y:S01]  /*0340*/  STS.U16 [R2+0x80], R12 ;  /* 0x0000800c02007388 */ /* 0x0001e20000000400 */
[----:B------:R-:W-:-:S03]  /*0350*/  F2FP.BF16.F32.PACK_AB R11, RZ, R11 ;  /* 0x0000000bff0b723e */ /* 0x000fc600000010ff */
[----:B------:R-:W-:Y:S01]  /*0360*/  STS.U16 [R3+0xc0], R14 ;  /* 0x0000c00e03007388 */ /* 0x000fe20000000400 */
[----:B------:R-:W-:-:S03]  /*0370*/  F2FP.BF16.F32.PACK_AB R9, RZ, R9 ;  /* 0x00000009ff09723e */ /* 0x000fc600000010ff */
[----:B------:R-:W-:Y:S01]  /*0380*/  STS.U16 [R2+0xc0], R20 ;  /* 0x0000c01402007388 */ /* 0x000fe20000000400 */
[----:B------:R-:W-:-:S03]  /*0390*/  F2FP.BF16.F32.PACK_AB R8, RZ, R8 ;  /* 0x00000008ff08723e */ /* 0x000fc600000010ff */
[----:B------:R-:W-:Y:S01]  /*03a0*/  STS.U16 [R3+0x100], R11 ;  /* 0x0001000b03007388 */ /* 0x000fe20000000400 */
[----:B------:R-:W-:-:S03]  /*03b0*/  F2FP.BF16.F32.PACK_AB R7, RZ, R6 ;  /* 0x00000006ff07723e */ /* 0x000fc600000010ff */
[----:B------:R1:W-:Y:S01]  /*03c0*/  STS.U16 [R2+0x100], R9 ;  /* 0x0001000902007388 */ /* 0x0003e20000000400 */
[----:B------:R-:W-:-:S03]  /*03d0*/  F2FP.BF16.F32.PACK_AB R10, RZ, R10 ;  /* 0x0000000aff0a723e */ /* 0x000fc600000010ff */
[----:B------:R-:W-:Y:S01]  /*03e0*/  STS.U16 [R3+0x140], R8 ;  /* 0x0001400803007388 */ /* 0x000fe20000000400 */
[----:B0-----:R-:W-:Y:S02]  /*03f0*/  PRMT R12, R7, 0x7610, R12 ;  /* 0x00007610070c7816 */ /* 0x001fe4000000000c */
[----:B------:R-:W-:Y:S01]  /*0400*/  F2FP.BF16.F32.PACK_AB R18, RZ, R18 ;  /* 0x00000012ff12723e */ /* 0x000fe200000010ff */
[----:B------:R0:W-:Y:S01]  /*0410*/  STS.U16 [R2+0x140], R10 ;  /* 0x0001400a02007388 */ /* 0x0001e20000000400 */
[----:B------:R-:W-:Y:S02]  /*0420*/  F2FP.BF16.F32.PACK_AB R16, RZ, R16 ;  /* 0x00000010ff10723e */ /* 0x000fe400000010ff */
[----:B-1----:R-:W-:Y:S02]  /*0430*/  PRMT R9, R18, 0x7610, R9 ;  /* 0x0000761012097816 */ /* 0x002fe40000000009 */
[----:B------:R-:W-:Y:S01]  /*0440*/  F2FP.BF16.F32.PACK_AB R17, RZ, R17 ;  /* 0x00000011ff11723e */ /* 0x000fe200000010ff */
[----:B------:R-:W-:Y:S01]  /*0450*/  STS.U16 [R3+0x180], R12 ;  /* 0x0001800c03007388 */ /* 0x000fe20000000400 */
[----:B0-----:R-:W-:-:S03]  /*0460*/  PRMT R10, R16, 0x7610, R10 ;  /* 0x00007610100a7816 */ /* 0x001fc6000000000a */
[----:B------:R-:W-:Y:S04]  /*0470*/  STS.U16 [R2+0x180], R17 ;  /* 0x0001801102007388 */ /* 0x000fe80000000400 */
[----:B------:R-:W-:Y:S04]  /*0480*/  STS.U16 [R3+0x1c0], R9 ;  /* 0x0001c00903007388 */ /* 0x000fe80000000400 */
[----:B------:R0:W-:Y:S01]  /*0490*/  STS.U16 [R2+0x1c0], R10 ;  /* 0x0001c00a02007388 */ /* 0x0001e20000000400 */
[----:B------:R-:W-:Y:S01]  /*04a0*/  BAR.SYNC.DEFER_BLOCKING 0x0 ;  /* 0x0000000000007b1d */ /* 0x000fe20000010000 */
[----:B------:R-:W-:-:S04]  /*04b0*/  LEA R6, P0, R4, UR4, 0x2 ;  /* 0x0000000404067c11 */ /* 0x000fc8000f8010ff */
[C-C-:B------:R-:W-:Y:S01]  /*04c0*/  LEA.HI.X R7, R4.reuse, UR5, R5.reuse, 0x2, P0 ;  /* 0x0000000504077c11 */ /* 0x140fe200080f1405 */
[----:B------:R-:W-:Y:S01]  /*04d0*/  UMOV UR4, UR7 ;  /* 0x0000000700047c82 */ /* 0x000fe20008000000 */
[----:B------:R-:W-:Y:S01]  /*04e0*/  UMOV UR5, UR9 ;  /* 0x0000000900057c82 */ /* 0x000fe20008000000 */
[----:B------:R-:W-:Y:S01]  /*04f0*/  UIADD3 UR6, UPT, UPT, UR6, 0x400, URZ ;  /* 0x0000040006067890 */ /* 0x000fe2000fffe0ff */
[C---:B------:R-:W-:Y:S01]  /*0500*/  LEA R16, P0, R4.reuse, UR4, 0x2 ;  /* 0x0000000404107c11 */ /* 0x040fe2000f8010ff */
[----:B0-----:R-:W0:Y:S01]  /*0510*/  LDC.64 R2, c[0x0][0x390] ;  /* 0x0000e400ff027b82 */ /* 0x001e220000000a00 */
[----:B------:R-:W2:Y:S04]  /*0520*/  LD.E R18, desc[UR10][R6.64] ;  /* 0x0000000a06127980 */ /* 0x000ea8000c101900 */
[----:B------:R-:W3:Y:S04]  /*0530*/  LD.E R19, desc[UR10][R6.64+0x100] ;  /* 0x0001000a06137980 */ /* 0x000ee8000c101900 */
[----:B------:R-:W4:Y:S04]  /*0540*/  LD.E R20, desc[UR10][R6.64+0x10] ;  /* 0x0000100a06147980 */ /* 0x000f28000c101900 */
[----:B------:R1:W5:Y:S01]  /*0550*/  LD.E R21, desc[UR10][R6.64+0x110] ;  /* 0x0001100a06157980 */ /* 0x000362000c101900 */
[----:B------:R-:W-:-:S05]  /*0560*/  LEA.HI.X R17, R4, UR5, R5, 0x2, P0 ;  /* 0x0000000504117c11 */ /* 0x000fca00080f1405 */
[----:B------:R-:W5:Y:S04]  /*0570*/  LD.E R8, desc[UR10][R16.64] ;  /* 0x0000000a10087980 */ /* 0x000f68000c101900 */
[----:B------:R-:W5:Y:S04]  /*0580*/  LD.E R9, desc[UR10][R16.64+0x100] ;  /* 0x0001000a10097980 */ /* 0x000f68000c101900 */
[----:B------:R-:W5:Y:S04]  /*0590*/  LD.E R10, desc[UR10][R16.64+0x10] ;  /* 0x0000100a100a7980 */ /* 0x000f68000c101900 */
[----:B------:R-:W5:Y:S01]  /*05a0*/  LD.E R11, desc[UR10][R16.64+0x110] ;  /* 0x0001100a100b7980 */ /* 0x000f62000c101900 */
[----:B------:R-:W-:-:S06]  /*05b0*/  ULEA UR6, UR8, UR6, 0x18 ;  /* 0x0000000608067291 */ /* 0x000fcc000f8ec0ff */
[----:B-1----:R-:W-:Y:S02]  /*05c0*/  LEA R6, R4, UR6, 0x3 ;  /* 0x0000000604067c11 */ /* 0x002fe4000f8e18ff */
[C---:B------:R-:W-:Y:S01]  /*05d0*/  LEA R4, R0.reuse, UR6, 0x2 ;  /* 0x0000000600047c11 */ /* 0x040fe2000f8e10ff */
[----:B0-----:R-:W-:Y:S01]  /*05e0*/  IMAD.WIDE.U32 R2, R0, 0x4, R2 ;  /* 0x0000000400027825 */ /* 0x001fe200078e0002 */
[----:B--2---:R-:W-:Y:S04]  /*05f0*/  MOVM.16.MT88 R12, R18 ;  /* 0x00000000120c723a */ /* 0x004fe80000000000 */
[----:B---3--:R-:W0:Y:S04]  /*0600*/  MOVM.16.MT88 R13, R19 ;  /* 0x00000000130d723a */ /* 0x008e280000000000 */
[----:B----4-:R-:W-:Y:S04]  /*0610*/  MOVM.16.MT88 R20, R20 ;  /* 0x000000001414723a */ /* 0x010fe80000000000 */
[----:B-----5:R-:W1:Y:S01]  /*0620*/  MOVM.16.MT88 R21, R21 ;  /* 0x000000001515723a */ /* 0x020e620000000000 */
[C---:B0-----:R-:W-:Y:S08]  /*0630*/  HMMA.16816.F32.BF16 R12, R8.reuse, R12, RZ ;  /* 0x0000000c080c723c */ /* 0x041ff000000418ff */
[----:B-1----:R-:W-:Y:S11]  /*0640*/  HMMA.16816.F32.BF16 R8, R8, R20, RZ ;  /* 0x000000140808723c */ /* 0x002ff600000418ff */
[----:B------:R-:W-:Y:S04]  /*0650*/  STS.64 [R6], R12 ;  /* 0x0000000c06007388 */ /* 0x000fe80000000a00 */
[----:B------:R-:W-:Y:S04]  /*0660*/  STS.64 [R6+0x200], R14 ;  /* 0x0002000e06007388 */ /* 0x000fe80000000a00 */
[----:B------:R-:W-:Y:S04]  /*0670*/  STS.64 [R6+0x20], R8 ;  /* 0x0000200806007388 */ /* 0x000fe80000000a00 */
[----:B------:R-:W-:Y:S04]  /*0680*/  STS.64 [R6+0x220], R10 ;  /* 0x0002200a06007388 */ /* 0x000fe80000000a00 */
[----:B------:R-:W0:Y:S04]  /*0690*/  LDS R5, [R4] ;  /* 0x0000000004057984 */ /* 0x000e280000000800 */
[----:B------:R-:W1:Y:S04]  /*06a0*/  LDS R7, [R4+0x80] ;  /* 0x0000800004077984 */ /* 0x000e680000000800 */
[----:B------:R-:W2:Y:S04]  /*06b0*/  LDS R17, [R4+0x100] ;  /* 0x0001000004117984 */ /* 0x000ea80000000800 */
[----:B------:R-:W3:Y:S04]  /*06c0*/  LDS R19, [R4+0x180] ;  /* 0x0001800004137984 */ /* 0x000ee80000000800 */
[----:B------:R-:W4:Y:S04]  /*06d0*/  LDS R21, [R4+0x200] ;  /* 0x0002000004157984 */ /* 0x000f280000000800 */
[----:B------:R-:W5:Y:S04]  /*06e0*/  LDS R23, [R4+0x280] ;  /* 0x0002800004177984 */ /* 0x000f680000000800 */
[----:B------:R-:W5:Y:S04]  /*06f0*/  LDS R25, [R4+0x300] ;  /* 0x0003000004197984 */ /* 0x000f680000000800 */
[----:B------:R-:W5:Y:S04]  /*0700*/  LDS R13, [R4+0x380] ;  /* 0x00038000040d7984 */ /* 0x000f680000000800 */
[----:B0-----:R-:W-:Y:S04]  /*0710*/  STG.E desc[UR10][R2.64], R5 ;  /* 0x0000000502007986 */ /* 0x001fe8000c10190a */
[----:B-1----:R-:W-:Y:S04]  /*0720*/  STG.E desc[UR10][R2.64+0x80], R7 ;  /* 0x0000800702007986 */ /* 0x002fe8000c10190a */
[----:B--2---:R-:W-:Y:S04]  /*0730*/  STG.E desc[UR10][R2.64+0x100], R17 ;  /* 0x0001001102007986 */ /* 0x004fe8000c10190a */
[----:B---3--:R-:W-:Y:S04]  /*0740*/  STG.E desc[UR10][R2.64+0x180], R19 ;  /* 0x0001801302007986 */ /* 0x008fe8000c10190a */
[----:B----4-:R-:W-:Y:S04]  /*0750*/  STG.E desc[UR10][R2.64+0x200], R21 ;  /* 0x0002001502007986 */ /* 0x010fe8000c10190a */
[----:B-----5:R-:W-:Y:S04]  /*0760*/  STG.E desc[UR10][R2.64+0x280], R23 ;  /* 0x0002801702007986 */ /* 0x020fe8000c10190a */
[----:B------:R-:W-:Y:S04]  /*0770*/  STG.E desc[UR10][R2.64+0x300], R25 ;  /* 0x0003001902007986 */ /* 0x000fe8000c10190a */
[----:B------:R-:W-:Y:S01]  /*0780*/  STG.E desc[UR10][R2.64+0x380], R13 ;  /* 0x0003800d02007986 */ /* 0x000fe2000c10190a */
[----:B------:R-:W-:Y:S06]  /*0790*/  BAR.SYNC.DEFER_BLOCKING 0x0 ;  /* 0x0000000000007b1d */ /* 0x000fec0000010000 */
[----:B------:R-:W-:Y:S05]  /*07a0*/  EXIT ;  /* 0x000000000000794d */ /* 0x000fea0003800000 */
.L_x_0:
[----:B------:R-:W-:-:S00]  /*07b0*/  BRA `(.L_x_0) ;  /* 0xfffffffc00fc7947 */ /* 0x000fc0000383ffff */
[----:B------:R-:W-:-:S00]  /*07c0*/  NOP ;  /* 0x0000000000007918 */ /* 0x000fc00000000000 */
        /* <DEDUP_REMOVED lines=11> */
.L_x_1:


//--------------------- .nv.shared._Z11cuda_tensorPfS_S_ --------------------------
	.section	.nv.shared._Z11cuda_tensorPfS_S_,"aw",@nobits
	.sectionflags	@""
	.align	4
.nv.shared._Z11cuda_tensorPfS_S_:
	.zero		3072


//--------------------- .nv.shared.reserved.0     --------------------------
	.section	.nv.shared.reserved.0,"aw",@nobits
	.weak		__nv_reservedSMEM_offset_0_alias
	.size		__nv_reservedSMEM_offset_0_alias, 0, 64
	.other		__nv_reservedSMEM_offset_0_alias,@"STO_CUDA_RESERVED_SHARED STV_DEFAULT"
__nv_reservedSMEM_offset_0_alias:
	.zero		0
	.zero		64


//--------------------- .nv.constant0._Z11cuda_tensorPfS_S_ --------------------------
	.section	.nv.constant0._Z11cuda_tensorPfS_S_,"a",@progbits
	.sectionflags	@""
	.align	4
.nv.constant0._Z11cuda_tensorPfS_S_:
	.zero		920


//--------------------- SYMBOLS --------------------------

	.type		.nv.reservedSmem.offset0,@object
	.size		.nv.reservedSmem.offset0,0x4
	.type		.nv.reservedSmem.cap,@object
	.size		.nv.reservedSmem.cap,0x4
